//
// Generated by NVIDIA NVVM Compiler
//
// Compiler Build ID: CL-36424714
// Cuda compilation tools, release 13.0, V13.0.88
// Based on NVVM 20.0.0
//

.version 9.0
.target sm_100
.address_size 64

	// .globl	default_function_kernel

.visible .entry default_function_kernel(
	.param .u64 .ptr .align 1 default_function_kernel_param_0,
	.param .u64 .ptr .align 1 default_function_kernel_param_1
)
.maxntid 64
{
	.reg .pred 	%p<5>;
	.reg .b32 	%r<21>;
	.reg .b32 	%f<14>;
	.reg .b64 	%rd<9>;

	ld.param.u64 	%rd3, [default_function_kernel_param_0];
	ld.param.u64 	%rd4, [default_function_kernel_param_1];
	cvta.to.global.u64 	%rd5, %rd4;
	mov.u32 	%r1, %ctaid.x;
	shl.b32 	%r7, %r1, 3;
	mov.u32 	%r2, %tid.x;
	shr.u32 	%r8, %r2, 3;
	or.b32  	%r3, %r7, %r8;
	setp.gt.u32 	%p1, %r3, 242;
	shl.b32 	%r9, %r1, 6;
	or.b32  	%r4, %r9, %r2;
	mul.wide.u32 	%rd6, %r4, 4;
	add.s64 	%rd1, %rd5, %rd6;
	@%p1 bra 	$L__BB0_2;
	mov.b32 	%r10, -8388611;
	st.global.u32 	[%rd1], %r10;
$L__BB0_2:
	setp.gt.u32 	%p2, %r3, 242;
	mad.lo.s32 	%r11, %r1, -60, %r4;
	mul.hi.u32 	%r12, %r11, -1431655765;
	shr.u32 	%r13, %r12, 2;
	mul.lo.s32 	%r14, %r13, 6;
	sub.s32 	%r5, %r11, %r14;
	shl.b32 	%r15, %r5, 1;
	shl.b32 	%r16, %r1, 5;
	shr.u32 	%r17, %r2, 1;
	or.b32  	%r18, %r16, %r17;
	mul.hi.u32 	%r19, %r18, 1431655766;
	mad.lo.s32 	%r20, %r19, 11, %r15;
	add.s32 	%r6, %r20, -1;
	@%p2 bra 	$L__BB0_8;
	ld.global.f32 	%f1, [%rd1];
	setp.eq.s32 	%p3, %r5, 0;
	cvta.to.global.u64 	%rd7, %rd3;
	mul.wide.s32 	%rd8, %r6, 4;
	add.s64 	%rd2, %rd7, %rd8;
	mov.f32 	%f12, 0fFF7FFFFD;
	@%p3 bra 	$L__BB0_5;
	ld.global.nc.f32 	%f12, [%rd2];
$L__BB0_5:
	max.f32 	%f9, %f1, %f12;
	ld.global.nc.f32 	%f10, [%rd2+4];
	max.f32 	%f4, %f9, %f10;
	setp.gt.u32 	%p4, %r5, 4;
	mov.f32 	%f13, 0fFF7FFFFD;
	@%p4 bra 	$L__BB0_7;
	ld.global.nc.f32 	%f13, [%rd2+8];
$L__BB0_7:
	max.f32 	%f11, %f4, %f13;
	st.global.f32 	[%rd1], %f11;
$L__BB0_8:
	ret;

}


// ===== COMPILED SASS (sm_100) =====

	.target	sm_100

	.elftype	@"ET_EXEC"


//--------------------- .note.nv.tkinfo           --------------------------
	.section	.note.nv.tkinfo,"",@"SHT_NOTE"
	.sectionflags	@"SHF_NOTE_NV_TKINFO"
	.tkinfo
        /*0018*/ 	.word	0x00000002
        /*0030*/ 	.string	""
        /*0030*/ 	.string	"ptxas"
        /*0030*/ 	.string	"Cuda compilation tools, release 13.0, V13.0.88"
        /*0030*/ 	.string	"Build cuda_13.0.r13.0/compiler.36424714_0"
        /*0030*/ 	.string	"-arch sm_100 -m 64 "



//--------------------- .note.nv.cuinfo           --------------------------
	.section	.note.nv.cuinfo,"",@"SHT_NOTE"
	.sectionflags	@"SHF_NOTE_NV_CUINFO"
        /*0018*/ 	.short	0x0002
        /*001a*/ 	.short	0x0064
        /*001c*/ 	.short	0x0082
	.zero		2


//--------------------- .nv.info                  --------------------------
	.section	.nv.info,"",@"SHT_CUDA_INFO"
	.align	4


	//----- nvinfo : EIATTR_REGCOUNT
	.align		4
        /*0000*/ 	.byte	0x04, 0x2f
        /*0002*/ 	.short	(.L_1 - .L_0)
	.align		4
.L_0:
        /*0004*/ 	.word	index@(default_function_kernel)
        /*0008*/ 	.word	0x0000000c


	//----- nvinfo : EIATTR_FRAME_SIZE
	.align		4
.L_1:
        /*000c*/ 	.byte	0x04, 0x11
        /*000e*/ 	.short	(.L_3 - .L_2)
	.align		4
.L_2:
        /*0010*/ 	.word	index@(default_function_kernel)
        /*0014*/ 	.word	0x00000000


	//----- nvinfo : EIATTR_MIN_STACK_SIZE
	.align		4
.L_3:
        /*0018*/ 	.byte	0x04, 0x12
        /*001a*/ 	.short	(.L_5 - .L_4)
	.align		4
.L_4:
        /*001c*/ 	.word	index@(default_function_kernel)
        /*0020*/ 	.word	0x00000000
.L_5:


//--------------------- .nv.compat                --------------------------
	.section	.nv.compat,"",@"SHT_CUDA_COMPAT_INFO"
	.align	4
        /*0000*/ 	.byte	0x02, 0x09, 0x00, 0x00, 0x02, 0x02, 0x01, 0x00, 0x02, 0x05, 0x05, 0x00, 0x03, 0x07, 0x01, 0x01
        /*0010*/ 	.byte	0x02, 0x03, 0x00, 0x00, 0x02, 0x06, 0x01, 0x00, 0x04, 0x0b, 0x08, 0x00, 0x09, 0x00, 0x00, 0x00
        /*0020*/ 	.byte	0x00, 0x00, 0x00, 0x00


//--------------------- .nv.info.default_function_kernel --------------------------
	.section	.nv.info.default_function_kernel,"",@"SHT_CUDA_INFO"
	.sectionflags	@""
	.align	4


	//----- nvinfo : EIATTR_CUDA_API_VERSION
	.align		4
        /*0000*/ 	.byte	0x04, 0x37
        /*0002*/ 	.short	(.L_7 - .L_6)
.L_6:
        /*0004*/ 	.word	0x00000082


	//----- nvinfo : EIATTR_KPARAM_INFO
	.align		4
.L_7:
        /*0008*/ 	.byte	0x04, 0x17
        /*000a*/ 	.short	(.L_9 - .L_8)
.L_8:
        /*000c*/ 	.word	0x00000000
        /*0010*/ 	.short	0x0001
        /*0012*/ 	.short	0x0008
        /*0014*/ 	.byte	0x00, 0xf5, 0x21, 0x00


	//----- nvinfo : EIATTR_KPARAM_INFO
	.align		4
.L_9:
        /*0018*/ 	.byte	0x04, 0x17
        /*001a*/ 	.short	(.L_11 - .L_10)
.L_10:
        /*001c*/ 	.word	0x00000000
        /*0020*/ 	.short	0x0000
        /*0022*/ 	.short	0x0000
        /*0024*/ 	.byte	0x00, 0xf5, 0x21, 0x00


	//----- nvinfo : EIATTR_SPARSE_MMA_MASK
	.align		4
.L_11:
        /*0028*/ 	.byte	0x03, 0x50
        /*002a*/ 	.short	0x0000


	//----- nvinfo : EIATTR_MAXREG_COUNT
	.align		4
        /*002c*/ 	.byte	0x03, 0x1b
        /*002e*/ 	.short	0x00ff


	//----- nvinfo : EIATTR_MERCURY_ISA_VERSION
	.align		4
        /*0030*/ 	.byte	0x03, 0x5f
        /*0032*/ 	.short	0x0101


	//----- nvinfo : EIATTR_VRC_CTA_INIT_COUNT
	.align		4
        /*0034*/ 	.byte	0x02, 0x4a
	.zero		1
	.zero		1


	//----- nvinfo : EIATTR_EXIT_INSTR_OFFSETS
	.align		4
        /*0038*/ 	.byte	0x04, 0x1c
        /*003a*/ 	.short	(.L_13 - .L_12)


	//   ....[0]....
.L_12:
        /*003c*/ 	.word	0x00000120


	//   ....[1]....
        /*0040*/ 	.word	0x00000270


	//----- nvinfo : EIATTR_MAX_THREADS
	.align		4
.L_13:
        /*0044*/ 	.byte	0x04, 0x05
        /*0046*/ 	.short	(.L_15 - .L_14)
.L_14:
        /*0048*/ 	.word	0x00000040
        /*004c*/ 	.word	0x00000001
        /*0050*/ 	.word	0x00000001


	//----- nvinfo : EIATTR_CBANK_PARAM_SIZE
	.align		4
.L_15:
        /*0054*/ 	.byte	0x03, 0x19
        /*0056*/ 	.short	0x0010


	//----- nvinfo : EIATTR_PARAM_CBANK
	.align		4
        /*0058*/ 	.byte	0x04, 0x0a
        /*005a*/ 	.short	(.L_17 - .L_16)
	.align		4
.L_16:
        /*005c*/ 	.word	index@(.nv.constant0.default_function_kernel)
        /*0060*/ 	.short	0x0380
        /*0062*/ 	.short	0x0010


	//----- nvinfo : EIATTR_SW_WAR
	.align		4
.L_17:
        /*0064*/ 	.byte	0x04, 0x36
        /*0066*/ 	.short	(.L_19 - .L_18)
.L_18:
        /*0068*/ 	.word	0x00000008
.L_19:


//--------------------- .nv.callgraph             --------------------------
	.section	.nv.callgraph,"",@"SHT_CUDA_CALLGRAPH"
	.align	4
	.sectionentsize	8
	.align		4
        /*0000*/ 	.word	0x00000000
	.align		4
        /*0004*/ 	.word	0xffffffff
	.align		4
        /*0008*/ 	.word	0x00000000
	.align		4
        /*000c*/ 	.word	0xfffffffe
	.align		4
        /*0010*/ 	.word	0x00000000
	.align		4
        /*0014*/ 	.word	0xfffffffd
	.align		4
        /*0018*/ 	.word	0x00000000
	.align		4
        /*001c*/ 	.word	0xfffffffc


//--------------------- .text.default_function_kernel --------------------------
	.section	.text.default_function_kernel,"ax",@progbits
	.align	128
        .global         default_function_kernel
        .type           default_function_kernel,@function
        .size           default_function_kernel,(.L_x_1 - default_function_kernel)
        .other          default_function_kernel,@"STO_CUDA_ENTRY STV_DEFAULT"
default_function_kernel:
.text.default_function_kernel:
[----:B------:R-:W-:Y:S01]  /*0000*/  LDC R1, c[0x0][0x37c] ;  /* 0x0000df00ff017b82 */ /* 0x000fe20000000800 */
[----:B------:R-:W0:Y:S07]  /*0010*/  S2R R6, SR_CTAID.X ;  /* 0x0000000000067919 */ /* 0x000e2e0000002500 */
[----:B------:R-:W1:Y:S01]  /*0020*/  LDC.64 R2, c[0x0][0x388] ;  /* 0x0000e200ff027b82 */ /* 0x000e620000000a00 */
[----:B------:R-:W2:Y:S01]  /*0030*/  LDCU.64 UR4, c[0x0][0x358] ;  /* 0x00006b00ff0477ac */ /* 0x000ea20008000a00 */
[----:B------:R-:W3:Y:S01]  /*0040*/  S2R R9, SR_TID.X ;  /* 0x0000000000097919 */ /* 0x000ee20000002100 */
[----:B0-----:R-:W-:Y:S01]  /*0050*/  IMAD.SHL.U32 R0, R6, 0x8, RZ ;  /* 0x0000000806007824 */ /* 0x001fe200078e00ff */
[----:B---3--:R-:W-:-:S04]  /*0060*/  SHF.R.U32.HI R5, RZ, 0x3, R9 ;  /* 0x00000003ff057819 */ /* 0x008fc80000011609 */
[----:B------:R-:W-:-:S04]  /*0070*/  LOP3.LUT R0, R0, R5, RZ, 0xfc, !PT ;  /* 0x0000000500007212 */ /* 0x000fc800078efcff */
[----:B------:R-:W-:Y:S01]  /*0080*/  ISETP.GT.U32.AND P0, PT, R0, 0xf2, PT ;  /* 0x000000f20000780c */ /* 0x000fe20003f04070 */
[----:B------:R-:W-:-:S05]  /*0090*/  IMAD.SHL.U32 R0, R6, 0x40, RZ ;  /* 0x0000004006007824 */ /* 0x000fca00078e00ff */
[----:B------:R-:W-:Y:S02]  /*00a0*/  LOP3.LUT R5, R0, R9, RZ, 0xfc, !PT ;  /* 0x0000000900057212 */ /* 0x000fe400078efcff */
[----:B------:R-:W-:-:S03]  /*00b0*/  SHF.R.U32.HI R9, RZ, 0x1, R9 ;  /* 0x00000001ff097819 */ /* 0x000fc60000011609 */
[----:B------:R-:W-:Y:S02]  /*00c0*/  IMAD R0, R6, -0x3c, R5 ;  /* 0xffffffc406007824 */ /* 0x000fe400078e0205 */
[----:B-1----:R-:W-:Y:S01]  /*00d0*/  IMAD.WIDE.U32 R2, R5, 0x4, R2 ;  /* 0x0000000405027825 */ /* 0x002fe200078e0002 */
[----:B------:R-:W-:-:S03]  /*00e0*/  @!P0 MOV R5, 0xff7ffffd ;  /* 0xff7ffffd00058802 */ /* 0x000fc60000000f00 */
[----:B------:R-:W-:Y:S02]  /*00f0*/  IMAD.HI.U32 R4, R0, -0x55555555, RZ ;  /* 0xaaaaaaab00047827 */ /* 0x000fe400078e00ff */
[----:B--2---:R0:W-:Y:S03]  /*0100*/  @!P0 STG.E desc[UR4][R2.64], R5 ;  /* 0x0000000502008986 */ /* 0x0041e6000c101904 */
[----:B------:R-:W-:Y:S01]  /*0110*/  SHF.R.U32.HI R7, RZ, 0x2, R4 ;  /* 0x00000002ff077819 */ /* 0x000fe20000011604 */
[----:B------:R-:W-:Y:S06]  /*0120*/  @P0 EXIT ;  /* 0x000000000000094d */ /* 0x000fec0003800000 */
[----:B0-----:R-:W0:Y:S01]  /*0130*/  LDC.64 R4, c[0x0][0x380] ;  /* 0x0000e000ff047b82 */ /* 0x001e220000000a00 */
[----:B------:R-:W-:Y:S01]  /*0140*/  IMAD.SHL.U32 R6, R6, 0x20, RZ ;  /* 0x0000002006067824 */ /* 0x000fe200078e00ff */
[----:B------:R-:W2:Y:S01]  /*0150*/  LDG.E R8, desc[UR4][R2.64] ;  /* 0x0000000402087981 */ /* 0x000ea2000c1e1900 */
[----:B------:R-:W-:-:S03]  /*0160*/  IMAD R7, R7, -0x6, R0 ;  /* 0xfffffffa07077824 */ /* 0x000fc600078e0200 */
[----:B------:R-:W-:Y:S01]  /*0170*/  LOP3.LUT R6, R6, R9, RZ, 0xfc, !PT ;  /* 0x0000000906067212 */ /* 0x000fe200078efcff */
[C---:B------:R-:W-:Y:S01]  /*0180*/  IMAD.SHL.U32 R0, R7.reuse, 0x2, RZ ;  /* 0x0000000207007824 */ /* 0x040fe200078e00ff */
[C---:B------:R-:W-:Y:S02]  /*0190*/  ISETP.NE.AND P0, PT, R7.reuse, RZ, PT ;  /* 0x000000ff0700720c */ /* 0x040fe40003f05270 */
[----:B------:R-:W-:Y:S01]  /*01a0*/  ISETP.GT.U32.AND P1, PT, R7, 0x4, PT ;  /* 0x000000040700780c */ /* 0x000fe20003f24070 */
[----:B------:R-:W-:-:S04]  /*01b0*/  IMAD.HI.U32 R9, R6, 0x55555556, RZ ;  /* 0x5555555606097827 */ /* 0x000fc800078e00ff */
[----:B------:R-:W-:-:S05]  /*01c0*/  IMAD R0, R9, 0xb, R0 ;  /* 0x0000000b09007824 */ /* 0x000fca00078e0200 */
[----:B------:R-:W-:Y:S01]  /*01d0*/  IADD3 R9, PT, PT, R0, -0x1, RZ ;  /* 0xffffffff00097810 */ /* 0x000fe20007ffe0ff */
[----:B------:R-:W-:Y:S01]  /*01e0*/  IMAD.MOV.U32 R0, RZ, RZ, -0x800003 ;  /* 0xff7ffffdff007424 */ /* 0x000fe200078e00ff */
[----:B------:R-:W-:-:S03]  /*01f0*/  MOV R6, 0xff7ffffd ;  /* 0xff7ffffd00067802 */ /* 0x000fc60000000f00 */
[----:B0-----:R-:W-:-:S05]  /*0200*/  IMAD.WIDE R4, R9, 0x4, R4 ;  /* 0x0000000409047825 */ /* 0x001fca00078e0204 */
[----:B------:R-:W2:Y:S04]  /*0210*/  @P0 LDG.E.CONSTANT R0, desc[UR4][R4.64] ;  /* 0x0000000404000981 */ /* 0x000ea8000c1e9900 */
[----:B------:R-:W2:Y:S04]  /*0220*/  LDG.E.CONSTANT R7, desc[UR4][R4.64+0x4] ;  /* 0x0000040404077981 */ /* 0x000ea8000c1e9900 */
[----:B------:R-:W3:Y:S01]  /*0230*/  @!P1 LDG.E.CONSTANT R6, desc[UR4][R4.64+0x8] ;  /* 0x0000080404069981 */ /* 0x000ee2000c1e9900 */
[----:B--2---:R-:W-:-:S04]  /*0240*/  FMNMX3 R7, R8, R0, R7, !PT ;  /* 0x0000000008077276 */ /* 0x004fc80007800007 */
[----:B---3--:R-:W-:-:S05]  /*0250*/  FMNMX R7, R7, R6, !PT ;  /* 0x0000000607077209 */ /* 0x008fca0007800000 */
[----:B------:R-:W-:Y:S01]  /*0260*/  STG.E desc[UR4][R2.64], R7 ;  /* 0x0000000702007986 */ /* 0x000fe2000c101904 */
[----:B------:R-:W-:Y:S05]  /*0270*/  EXIT ;  /* 0x000000000000794d */ /* 0x000fea0003800000 */
.L_x_0:
[----:B------:R-:W-:-:S00]  /*0280*/  BRA `(.L_x_0) ;  /* 0xfffffffc00fc7947 */ /* 0x000fc0000383ffff */
[----:B------:R-:W-:-:S00]  /*0290*/  NOP ;  /* 0x0000000000007918 */ /* 0x000fc00000000000 */
        /* <DEDUP_REMOVED lines=14> */
.L_x_1:


//--------------------- .nv.shared.reserved.0     --------------------------
	.section	.nv.shared.reserved.0,"aw",@nobits
	.weak		__nv_reservedSMEM_offset_0_alias
	.size		__nv_reservedSMEM_offset_0_alias, 0, 64
	.other		__nv_reservedSMEM_offset_0_alias,@"STO_CUDA_RESERVED_SHARED STV_DEFAULT"
__nv_reservedSMEM_offset_0_alias:
	.zero		0
	.zero		64


//--------------------- .nv.constant0.default_function_kernel --------------------------
	.section	.nv.constant0.default_function_kernel,"a",@progbits
	.sectionflags	@""
	.align	4
.nv.constant0.default_function_kernel:
	.zero		912


//--------------------- SYMBOLS --------------------------

	.type		.nv.reservedSmem.offset0,@object
	.size		.nv.reservedSmem.offset0,0x4
